//
// Generated by NVIDIA NVVM Compiler
//
// Compiler Build ID: CL-36424714
// Cuda compilation tools, release 13.0, V13.0.88
// Based on NVVM 20.0.0
//

.version 9.0
.target sm_100
.address_size 64

	// .globl	_Z11naiveMatmulPfS_S_iii

.visible .entry _Z11naiveMatmulPfS_S_iii(
	.param .u64 .ptr .align 1 _Z11naiveMatmulPfS_S_iii_param_0,
	.param .u64 .ptr .align 1 _Z11naiveMatmulPfS_S_iii_param_1,
	.param .u64 .ptr .align 1 _Z11naiveMatmulPfS_S_iii_param_2,
	.param .u32 _Z11naiveMatmulPfS_S_iii_param_3,
	.param .u32 _Z11naiveMatmulPfS_S_iii_param_4,
	.param .u32 _Z11naiveMatmulPfS_S_iii_param_5
)
{
	.reg .pred 	%p<10>;
	.reg .b32 	%r<40>;
	.reg .b32 	%f<68>;
	.reg .b64 	%rd<53>;

	ld.param.u64 	%rd7, [_Z11naiveMatmulPfS_S_iii_param_0];
	ld.param.u64 	%rd8, [_Z11naiveMatmulPfS_S_iii_param_1];
	ld.param.u64 	%rd6, [_Z11naiveMatmulPfS_S_iii_param_2];
	ld.param.u32 	%r18, [_Z11naiveMatmulPfS_S_iii_param_4];
	ld.param.u32 	%r19, [_Z11naiveMatmulPfS_S_iii_param_5];
	cvta.to.global.u64 	%rd1, %rd8;
	cvta.to.global.u64 	%rd2, %rd7;
	mov.u32 	%r20, %tid.y;
	mov.u32 	%r21, %ctaid.y;
	mov.u32 	%r22, %ntid.y;
	mad.lo.s32 	%r1, %r21, %r22, %r20;
	mov.u32 	%r23, %tid.x;
	mov.u32 	%r24, %ctaid.x;
	mov.u32 	%r25, %ntid.x;
	mad.lo.s32 	%r2, %r24, %r25, %r23;
	setp.lt.s32 	%p1, %r18, 1;
	mov.f32 	%f67, 0f00000000;
	@%p1 bra 	$L__BB0_12;
	mul.lo.s32 	%r3, %r18, %r1;
	and.b32  	%r4, %r18, 7;
	setp.lt.u32 	%p2, %r18, 8;
	mov.f32 	%f67, 0f00000000;
	mov.b32 	%r38, 0;
	@%p2 bra 	$L__BB0_4;
	and.b32  	%r38, %r18, 2147483640;
	neg.s32 	%r36, %r38;
	shl.b32 	%r7, %r19, 3;
	mul.wide.u32 	%rd9, %r3, 4;
	add.s64 	%rd10, %rd9, %rd2;
	add.s64 	%rd52, %rd10, 16;
	mov.f32 	%f67, 0f00000000;
	mul.wide.s32 	%rd13, %r19, 4;
	mov.u32 	%r35, %r2;
$L__BB0_3:
	.pragma "nounroll";
	ld.global.f32 	%f17, [%rd52+-16];
	mul.wide.s32 	%rd11, %r35, 4;
	add.s64 	%rd12, %rd1, %rd11;
	ld.global.f32 	%f18, [%rd12];
	fma.rn.f32 	%f19, %f17, %f18, %f67;
	ld.global.f32 	%f20, [%rd52+-12];
	add.s64 	%rd14, %rd12, %rd13;
	ld.global.f32 	%f21, [%rd14];
	fma.rn.f32 	%f22, %f20, %f21, %f19;
	ld.global.f32 	%f23, [%rd52+-8];
	add.s64 	%rd15, %rd14, %rd13;
	ld.global.f32 	%f24, [%rd15];
	fma.rn.f32 	%f25, %f23, %f24, %f22;
	ld.global.f32 	%f26, [%rd52+-4];
	add.s64 	%rd16, %rd15, %rd13;
	ld.global.f32 	%f27, [%rd16];
	fma.rn.f32 	%f28, %f26, %f27, %f25;
	ld.global.f32 	%f29, [%rd52];
	add.s64 	%rd17, %rd16, %rd13;
	ld.global.f32 	%f30, [%rd17];
	fma.rn.f32 	%f31, %f29, %f30, %f28;
	ld.global.f32 	%f32, [%rd52+4];
	add.s64 	%rd18, %rd17, %rd13;
	ld.global.f32 	%f33, [%rd18];
	fma.rn.f32 	%f34, %f32, %f33, %f31;
	ld.global.f32 	%f35, [%rd52+8];
	add.s64 	%rd19, %rd18, %rd13;
	ld.global.f32 	%f36, [%rd19];
	fma.rn.f32 	%f37, %f35, %f36, %f34;
	ld.global.f32 	%f38, [%rd52+12];
	add.s64 	%rd20, %rd19, %rd13;
	ld.global.f32 	%f39, [%rd20];
	fma.rn.f32 	%f67, %f38, %f39, %f37;
	add.s32 	%r36, %r36, 8;
	add.s32 	%r35, %r35, %r7;
	add.s64 	%rd52, %rd52, 32;
	setp.ne.s32 	%p3, %r36, 0;
	@%p3 bra 	$L__BB0_3;
$L__BB0_4:
	setp.eq.s32 	%p4, %r4, 0;
	@%p4 bra 	$L__BB0_12;
	and.b32  	%r13, %r18, 3;
	setp.lt.u32 	%p5, %r4, 4;
	@%p5 bra 	$L__BB0_7;
	add.s32 	%r27, %r38, %r3;
	mul.wide.u32 	%rd21, %r27, 4;
	add.s64 	%rd22, %rd2, %rd21;
	ld.global.f32 	%f41, [%rd22];
	mad.lo.s32 	%r28, %r38, %r19, %r2;
	mul.wide.s32 	%rd23, %r28, 4;
	add.s64 	%rd24, %rd1, %rd23;
	ld.global.f32 	%f42, [%rd24];
	fma.rn.f32 	%f43, %f41, %f42, %f67;
	cvt.u64.u32 	%rd25, %r3;
	cvt.u64.u32 	%rd26, %r38;
	add.s64 	%rd27, %rd26, %rd25;
	shl.b64 	%rd28, %rd27, 2;
	add.s64 	%rd29, %rd2, %rd28;
	ld.global.f32 	%f44, [%rd29+4];
	mul.wide.s32 	%rd30, %r19, 4;
	add.s64 	%rd31, %rd24, %rd30;
	ld.global.f32 	%f45, [%rd31];
	fma.rn.f32 	%f46, %f44, %f45, %f43;
	ld.global.f32 	%f47, [%rd29+8];
	add.s64 	%rd32, %rd31, %rd30;
	ld.global.f32 	%f48, [%rd32];
	fma.rn.f32 	%f49, %f47, %f48, %f46;
	ld.global.f32 	%f50, [%rd29+12];
	add.s64 	%rd33, %rd32, %rd30;
	ld.global.f32 	%f51, [%rd33];
	fma.rn.f32 	%f67, %f50, %f51, %f49;
	add.s32 	%r38, %r38, 4;
$L__BB0_7:
	setp.eq.s32 	%p6, %r13, 0;
	@%p6 bra 	$L__BB0_12;
	setp.eq.s32 	%p7, %r13, 1;
	@%p7 bra 	$L__BB0_10;
	add.s32 	%r29, %r38, %r3;
	mul.wide.u32 	%rd34, %r29, 4;
	add.s64 	%rd35, %rd2, %rd34;
	ld.global.f32 	%f53, [%rd35];
	mad.lo.s32 	%r30, %r38, %r19, %r2;
	mul.wide.s32 	%rd36, %r30, 4;
	add.s64 	%rd37, %rd1, %rd36;
	ld.global.f32 	%f54, [%rd37];
	fma.rn.f32 	%f55, %f53, %f54, %f67;
	cvt.u64.u32 	%rd38, %r3;
	cvt.u64.u32 	%rd39, %r38;
	add.s64 	%rd40, %rd39, %rd38;
	shl.b64 	%rd41, %rd40, 2;
	add.s64 	%rd42, %rd2, %rd41;
	ld.global.f32 	%f56, [%rd42+4];
	mul.wide.s32 	%rd43, %r19, 4;
	add.s64 	%rd44, %rd37, %rd43;
	ld.global.f32 	%f57, [%rd44];
	fma.rn.f32 	%f67, %f56, %f57, %f55;
	add.s32 	%r38, %r38, 2;
$L__BB0_10:
	and.b32  	%r31, %r18, 1;
	setp.eq.b32 	%p8, %r31, 1;
	not.pred 	%p9, %p8;
	@%p9 bra 	$L__BB0_12;
	add.s32 	%r32, %r38, %r3;
	mul.wide.u32 	%rd45, %r32, 4;
	add.s64 	%rd46, %rd2, %rd45;
	ld.global.f32 	%f58, [%rd46];
	mad.lo.s32 	%r33, %r38, %r19, %r2;
	mul.wide.s32 	%rd47, %r33, 4;
	add.s64 	%rd48, %rd1, %rd47;
	ld.global.f32 	%f59, [%rd48];
	fma.rn.f32 	%f67, %f58, %f59, %f67;
$L__BB0_12:
	cvta.to.global.u64 	%rd49, %rd6;
	mad.lo.s32 	%r34, %r19, %r1, %r2;
	mul.wide.s32 	%rd50, %r34, 4;
	add.s64 	%rd51, %rd49, %rd50;
	st.global.f32 	[%rd51], %f67;
	ret;

}


// ===== COMPILED SASS (sm_100) =====

	.target	sm_100

	.elftype	@"ET_EXEC"


//--------------------- .note.nv.tkinfo           --------------------------
	.section	.note.nv.tkinfo,"",@"SHT_NOTE"
	.sectionflags	@"SHF_NOTE_NV_TKINFO"
	.tkinfo
        /*0018*/ 	.word	0x00000002
        /*0030*/ 	.string	""
        /*0030*/ 	.string	"ptxas"
        /*0030*/ 	.string	"Cuda compilation tools, release 13.0, V13.0.88"
        /*0030*/ 	.string	"Build cuda_13.0.r13.0/compiler.36424714_0"
        /*0030*/ 	.string	"-arch sm_100 -m 64 "



//--------------------- .note.nv.cuinfo           --------------------------
	.section	.note.nv.cuinfo,"",@"SHT_NOTE"
	.sectionflags	@"SHF_NOTE_NV_CUINFO"
        /*0018*/ 	.short	0x0002
        /*001a*/ 	.short	0x0064
        /*001c*/ 	.short	0x0082
	.zero		2


//--------------------- .nv.info                  --------------------------
	.section	.nv.info,"",@"SHT_CUDA_INFO"
	.align	4


	//----- nvinfo : EIATTR_REGCOUNT
	.align		4
        /*0000*/ 	.byte	0x04, 0x2f
        /*0002*/ 	.short	(.L_1 - .L_0)
	.align		4
.L_0:
        /*0004*/ 	.word	index@(_Z11naiveMatmulPfS_S_iii)
        /*0008*/ 	.word	0x00000020


	//----- nvinfo : EIATTR_FRAME_SIZE
	.align		4
.L_1:
        /*000c*/ 	.byte	0x04, 0x11
        /*000e*/ 	.short	(.L_3 - .L_2)
	.align		4
.L_2:
        /*0010*/ 	.word	index@(_Z11naiveMatmulPfS_S_iii)
        /*0014*/ 	.word	0x00000000


	//----- nvinfo : EIATTR_MIN_STACK_SIZE
	.align		4
.L_3:
        /*0018*/ 	.byte	0x04, 0x12
        /*001a*/ 	.short	(.L_5 - .L_4)
	.align		4
.L_4:
        /*001c*/ 	.word	index@(_Z11naiveMatmulPfS_S_iii)
        /*0020*/ 	.word	0x00000000
.L_5:


//--------------------- .nv.compat                --------------------------
	.section	.nv.compat,"",@"SHT_CUDA_COMPAT_INFO"
	.align	4
        /*0000*/ 	.byte	0x02, 0x09, 0x00, 0x00, 0x02, 0x02, 0x01, 0x00, 0x02, 0x05, 0x05, 0x00, 0x03, 0x07, 0x01, 0x01
        /*0010*/ 	.byte	0x02, 0x03, 0x00, 0x00, 0x02, 0x06, 0x01, 0x00, 0x04, 0x0b, 0x08, 0x00, 0x09, 0x00, 0x00, 0x00
        /*0020*/ 	.byte	0x00, 0x00, 0x00, 0x00


//--------------------- .nv.info._Z11naiveMatmulPfS_S_iii --------------------------
	.section	.nv.info._Z11naiveMatmulPfS_S_iii,"",@"SHT_CUDA_INFO"
	.sectionflags	@""
	.align	4


	//----- nvinfo : EIATTR_CUDA_API_VERSION
	.align		4
        /*0000*/ 	.byte	0x04, 0x37
        /*0002*/ 	.short	(.L_7 - .L_6)
.L_6:
        /*0004*/ 	.word	0x00000082


	//----- nvinfo : EIATTR_KPARAM_INFO
	.align		4
.L_7:
        /*0008*/ 	.byte	0x04, 0x17
        /*000a*/ 	.short	(.L_9 - .L_8)
.L_8:
        /*000c*/ 	.word	0x00000000
        /*0010*/ 	.short	0x0005
        /*0012*/ 	.short	0x0020
        /*0014*/ 	.byte	0x00, 0xf0, 0x11, 0x00


	//----- nvinfo : EIATTR_KPARAM_INFO
	.align		4
.L_9:
        /*0018*/ 	.byte	0x04, 0x17
        /*001a*/ 	.short	(.L_11 - .L_10)
.L_10:
        /*001c*/ 	.word	0x00000000
        /*0020*/ 	.short	0x0004
        /*0022*/ 	.short	0x001c
        /*0024*/ 	.byte	0x00, 0xf0, 0x11, 0x00


	//----- nvinfo : EIATTR_KPARAM_INFO
	.align		4
.L_11:
        /*0028*/ 	.byte	0x04, 0x17
        /*002a*/ 	.short	(.L_13 - .L_12)
.L_12:
        /*002c*/ 	.word	0x00000000
        /*0030*/ 	.short	0x0003
        /*0032*/ 	.short	0x0018
        /*0034*/ 	.byte	0x00, 0xf0, 0x11, 0x00


	//----- nvinfo : EIATTR_KPARAM_INFO
	.align		4
.L_13:
        /*0038*/ 	.byte	0x04, 0x17
        /*003a*/ 	.short	(.L_15 - .L_14)
.L_14:
        /*003c*/ 	.word	0x00000000
        /*0040*/ 	.short	0x0002
        /*0042*/ 	.short	0x0010
        /*0044*/ 	.byte	0x00, 0xf5, 0x21, 0x00


	//----- nvinfo : EIATTR_KPARAM_INFO
	.align		4
.L_15:
        /*0048*/ 	.byte	0x04, 0x17
        /*004a*/ 	.short	(.L_17 - .L_16)
.L_16:
        /*004c*/ 	.word	0x00000000
        /*0050*/ 	.short	0x0001
        /*0052*/ 	.short	0x0008
        /*0054*/ 	.byte	0x00, 0xf5, 0x21, 0x00


	//----- nvinfo : EIATTR_KPARAM_INFO
	.align		4
.L_17:
        /*0058*/ 	.byte	0x04, 0x17
        /*005a*/ 	.short	(.L_19 - .L_18)
.L_18:
        /*005c*/ 	.word	0x00000000
        /*0060*/ 	.short	0x0000
        /*0062*/ 	.short	0x0000
        /*0064*/ 	.byte	0x00, 0xf5, 0x21, 0x00


	//----- nvinfo : EIATTR_SPARSE_MMA_MASK
	.align		4
.L_19:
        /*0068*/ 	.byte	0x03, 0x50
        /*006a*/ 	.short	0x0000


	//----- nvinfo : EIATTR_MAXREG_COUNT
	.align		4
        /*006c*/ 	.byte	0x03, 0x1b
        /*006e*/ 	.short	0x00ff


	//----- nvinfo : EIATTR_MERCURY_ISA_VERSION
	.align		4
        /*0070*/ 	.byte	0x03, 0x5f
        /*0072*/ 	.short	0x0101


	//----- nvinfo : EIATTR_VRC_CTA_INIT_COUNT
	.align		4
        /*0074*/ 	.byte	0x02, 0x4a
	.zero		1
	.zero		1


	//----- nvinfo : EIATTR_EXIT_INSTR_OFFSETS
	.align		4
        /*0078*/ 	.byte	0x04, 0x1c
        /*007a*/ 	.short	(.L_21 - .L_20)


	//   ....[0]....
.L_20:
        /*007c*/ 	.word	0x000008f0


	//----- nvinfo : EIATTR_CBANK_PARAM_SIZE
	.align		4
.L_21:
        /*0080*/ 	.byte	0x03, 0x19
        /*0082*/ 	.short	0x0024


	//----- nvinfo : EIATTR_PARAM_CBANK
	.align		4
        /*0084*/ 	.byte	0x04, 0x0a
        /*0086*/ 	.short	(.L_23 - .L_22)
	.align		4
.L_22:
        /*0088*/ 	.word	index@(.nv.constant0._Z11naiveMatmulPfS_S_iii)
        /*008c*/ 	.short	0x0380
        /*008e*/ 	.short	0x0024


	//----- nvinfo : EIATTR_SW_WAR
	.align		4
.L_23:
        /*0090*/ 	.byte	0x04, 0x36
        /*0092*/ 	.short	(.L_25 - .L_24)
.L_24:
        /*0094*/ 	.word	0x00000008
.L_25:


//--------------------- .nv.callgraph             --------------------------
	.section	.nv.callgraph,"",@"SHT_CUDA_CALLGRAPH"
	.align	4
	.sectionentsize	8
	.align		4
        /*0000*/ 	.word	0x00000000
	.align		4
        /*0004*/ 	.word	0xffffffff
	.align		4
        /*0008*/ 	.word	0x00000000
	.align		4
        /*000c*/ 	.word	0xfffffffe
	.align		4
        /*0010*/ 	.word	0x00000000
	.align		4
        /*0014*/ 	.word	0xfffffffd
	.align		4
        /*0018*/ 	.word	0x00000000
	.align		4
        /*001c*/ 	.word	0xfffffffc


//--------------------- .text._Z11naiveMatmulPfS_S_iii --------------------------
	.section	.text._Z11naiveMatmulPfS_S_iii,"ax",@progbits
	.align	128
        .global         _Z11naiveMatmulPfS_S_iii
        .type           _Z11naiveMatmulPfS_S_iii,@function
        .size           _Z11naiveMatmulPfS_S_iii,(.L_x_5 - _Z11naiveMatmulPfS_S_iii)
        .other          _Z11naiveMatmulPfS_S_iii,@"STO_CUDA_ENTRY STV_DEFAULT"
_Z11naiveMatmulPfS_S_iii:
.text._Z11naiveMatmulPfS_S_iii:
[----:B------:R-:W-:Y:S08]  /*0000*/  LDC R1, c[0x0][0x37c] ;  /* 0x0000df00ff017b82 */ /* 0x000ff00000000800 */
[----:B------:R-:W0:Y:S01]  /*0010*/  LDC R0, c[0x0][0x39c] ;  /* 0x0000e700ff007b82 */ /* 0x000e220000000800 */
[----:B------:R-:W1:Y:S01]  /*0020*/  S2R R17, SR_TID.Y ;  /* 0x0000000000117919 */ /* 0x000e620000002200 */
[----:B------:R-:W2:Y:S01]  /*0030*/  LDCU.64 UR4, c[0x0][0x358] ;  /* 0x00006b00ff0477ac */ /* 0x000ea20008000a00 */
[----:B------:R-:W-:Y:S01]  /*0040*/  HFMA2 R29, -RZ, RZ, 0, 0 ;  /* 0x00000000ff1d7431 */ /* 0x000fe200000001ff */
[----:B------:R-:W3:Y:S04]  /*0050*/  S2R R16, SR_TID.X ;  /* 0x0000000000107919 */ /* 0x000ee80000002100 */
[----:B------:R-:W1:Y:S08]  /*0060*/  LDC R2, c[0x0][0x364] ;  /* 0x0000d900ff027b82 */ /* 0x000e700000000800 */
[----:B------:R-:W1:Y:S08]  /*0070*/  S2UR UR6, SR_CTAID.Y ;  /* 0x00000000000679c3 */ /* 0x000e700000002600 */
[----:B------:R-:W3:Y:S01]  /*0080*/  S2UR UR7, SR_CTAID.X ;  /* 0x00000000000779c3 */ /* 0x000ee20000002500 */
[----:B0-----:R-:W-:-:S07]  /*0090*/  ISETP.GE.AND P0, PT, R0, 0x1, PT ;  /* 0x000000010000780c */ /* 0x001fce0003f06270 */
[----:B------:R-:W3:Y:S01]  /*00a0*/  LDC R3, c[0x0][0x360] ;  /* 0x0000d800ff037b82 */ /* 0x000ee20000000800 */
[----:B-1----:R-:W-:Y:S02]  /*00b0*/  IMAD R17, R2, UR6, R17 ;  /* 0x0000000602117c24 */ /* 0x002fe4000f8e0211 */
[----:B---3--:R-:W-:-:S03]  /*00c0*/  IMAD R16, R3, UR7, R16 ;  /* 0x0000000703107c24 */ /* 0x008fc6000f8e0210 */
[----:B--2---:R-:W-:Y:S05]  /*00d0*/  @!P0 BRA `(.L_x_0) ;  /* 0x0000000400f08947 */ /* 0x004fea0003800000 */
[C---:B------:R-:W-:Y:S01]  /*00e0*/  ISETP.GE.U32.AND P1, PT, R0.reuse, 0x8, PT ;  /* 0x000000080000780c */ /* 0x040fe20003f26070 */
[----:B------:R-:W-:Y:S01]  /*00f0*/  IMAD R19, R17, R0, RZ ;  /* 0x0000000011137224 */ /* 0x000fe200078e02ff */
[----:B------:R-:W-:Y:S02]  /*0100*/  LOP3.LUT R24, R0, 0x7, RZ, 0xc0, !PT ;  /* 0x0000000700187812 */ /* 0x000fe400078ec0ff */
[----:B------:R-:W-:Y:S02]  /*0110*/  MOV R29, RZ ;  /* 0x000000ff001d7202 */ /* 0x000fe40000000f00 */
[----:B------:R-:W-:Y:S02]  /*0120*/  ISETP.NE.AND P0, PT, R24, RZ, PT ;  /* 0x000000ff1800720c */ /* 0x000fe40003f05270 */
[----:B------:R-:W-:-:S05]  /*0130*/  MOV R20, RZ ;  /* 0x000000ff00147202 */ /* 0x000fca0000000f00 */
[----:B------:R-:W-:Y:S06]  /*0140*/  @!P1 BRA `(.L_x_1) ;  /* 0x0000000000c89947 */ /* 0x000fec0003800000 */
[----:B------:R-:W0:Y:S01]  /*0150*/  LDC.64 R2, c[0x0][0x380] ;  /* 0x0000e000ff027b82 */ /* 0x000e220000000a00 */
[----:B------:R-:W-:Y:S02]  /*0160*/  LOP3.LUT R20, R0, 0x7ffffff8, RZ, 0xc0, !PT ;  /* 0x7ffffff800147812 */ /* 0x000fe400078ec0ff */
[----:B------:R-:W-:Y:S02]  /*0170*/  MOV R29, RZ ;  /* 0x000000ff001d7202 */ /* 0x000fe40000000f00 */
[----:B------:R-:W-:Y:S02]  /*0180*/  MOV R21, R16 ;  /* 0x0000001000157202 */ /* 0x000fe40000000f00 */
[----:B------:R-:W-:Y:S01]  /*0190*/  IADD3 R18, PT, PT, -R20, RZ, RZ ;  /* 0x000000ff14127210 */ /* 0x000fe20007ffe1ff */
[----:B0-----:R-:W-:-:S03]  /*01a0*/  IMAD.WIDE.U32 R2, R19, 0x4, R2 ;  /* 0x0000000413027825 */ /* 0x001fc600078e0002 */
[----:B------:R-:W-:-:S04]  /*01b0*/  IADD3 R5, P1, PT, R2, 0x10, RZ ;  /* 0x0000001002057810 */ /* 0x000fc80007f3e0ff */
[----:B------:R-:W-:-:S09]  /*01c0*/  IADD3.X R4, PT, PT, RZ, R3, RZ, P1, !PT ;  /* 0x00000003ff047210 */ /* 0x000fd20000ffe4ff */
.L_x_2:
[----:B------:R-:W0:Y:S01]  /*01d0*/  LDC.64 R14, c[0x0][0x388] ;  /* 0x0000e200ff0e7b82 */ /* 0x000e220000000a00 */
[----:B------:R-:W-:Y:S02]  /*01e0*/  MOV R2, R5 ;  /* 0x0000000500027202 */ /* 0x000fe40000000f00 */
[----:B------:R-:W-:-:S05]  /*01f0*/  MOV R3, R4 ;  /* 0x0000000400037202 */ /* 0x000fca0000000f00 */
[----:B------:R-:W2:Y:S01]  /*0200*/  LDG.E R12, desc[UR4][R2.64+-0x10] ;  /* 0xfffff004020c7981 */ /* 0x000ea2000c1e1900 */
[----:B------:R-:W1:Y:S03]  /*0210*/  LDC R23, c[0x0][0x3a0] ;  /* 0x0000e800ff177b82 */ /* 0x000e660000000800 */
[----:B------:R-:W3:Y:S04]  /*0220*/  LDG.E R22, desc[UR4][R2.64+-0xc] ;  /* 0xfffff40402167981 */ /* 0x000ee8000c1e1900 */
[----:B------:R-:W4:Y:S04]  /*0230*/  LDG.E R27, desc[UR4][R2.64+-0x8] ;  /* 0xfffff804021b7981 */ /* 0x000f28000c1e1900 */
[----:B------:R-:W5:Y:S01]  /*0240*/  LDG.E R26, desc[UR4][R2.64+-0x4] ;  /* 0xfffffc04021a7981 */ /* 0x000f62000c1e1900 */
[----:B0-----:R-:W-:-:S05]  /*0250*/  IMAD.WIDE R14, R21, 0x4, R14 ;  /* 0x00000004150e7825 */ /* 0x001fca00078e020e */
[----:B------:R1:W2:Y:S02]  /*0260*/  LDG.E R13, desc[UR4][R14.64] ;  /* 0x000000040e0d7981 */ /* 0x0002a4000c1e1900 */
[----:B-1----:R-:W-:-:S05]  /*0270*/  IMAD.WIDE R14, R23, 0x4, R14 ;  /* 0x00000004170e7825 */ /* 0x002fca00078e020e */
[----:B------:R0:W3:Y:S01]  /*0280*/  LDG.E R25, desc[UR4][R14.64] ;  /* 0x000000040e197981 */ /* 0x0000e2000c1e1900 */
[----:B------:R-:W-:-:S04]  /*0290*/  IMAD.WIDE R10, R23, 0x4, R14 ;  /* 0x00000004170a7825 */ /* 0x000fc800078e020e */
[C---:B------:R-:W-:Y:S02]  /*02a0*/  IMAD.WIDE R8, R23.reuse, 0x4, R10 ;  /* 0x0000000417087825 */ /* 0x040fe400078e020a */
[----:B------:R-:W4:Y:S02]  /*02b0*/  LDG.E R10, desc[UR4][R10.64] ;  /* 0x000000040a0a7981 */ /* 0x000f24000c1e1900 */
[C---:B------:R-:W-:Y:S02]  /*02c0*/  IMAD.WIDE R4, R23.reuse, 0x4, R8 ;  /* 0x0000000417047825 */ /* 0x040fe400078e0208 */
[----:B------:R-:W5:Y:S02]  /*02d0*/  LDG.E R9, desc[UR4][R8.64] ;  /* 0x0000000408097981 */ /* 0x000f64000c1e1900 */
[C---:B------:R-:W-:Y:S02]  /*02e0*/  IMAD.WIDE R6, R23.reuse, 0x4, R4 ;  /* 0x0000000417067825 */ /* 0x040fe400078e0204 */
[----:B------:R-:W5:Y:S04]  /*02f0*/  LDG.E R11, desc[UR4][R2.64+0x4] ;  /* 0x00000404020b7981 */ /* 0x000f68000c1e1900 */
[----:B------:R-:W5:Y:S04]  /*0300*/  LDG.E R4, desc[UR4][R4.64] ;  /* 0x0000000404047981 */ /* 0x000f68000c1e1900 */
[----:B------:R-:W5:Y:S04]  /*0310*/  LDG.E R8, desc[UR4][R2.64+0xc] ;  /* 0x00000c0402087981 */ /* 0x000f68000c1e1900 */
[----:B------:R-:W5:Y:S01]  /*0320*/  LDG.E R5, desc[UR4][R2.64] ;  /* 0x0000000402057981 */ /* 0x000f62000c1e1900 */
[----:B--2---:R-:W-:Y:S01]  /*0330*/  FFMA R29, R12, R13, R29 ;  /* 0x0000000d0c1d7223 */ /* 0x004fe2000000001d */
[----:B------:R-:W-:-:S02]  /*0340*/  IMAD.WIDE R12, R23, 0x4, R6 ;  /* 0x00000004170c7825 */ /* 0x000fc400078e0206 */
[----:B------:R-:W2:Y:S02]  /*0350*/  LDG.E R6, desc[UR4][R6.64] ;  /* 0x0000000406067981 */ /* 0x000ea4000c1e1900 */
[----:B0-----:R-:W-:Y:S02]  /*0360*/  IMAD.WIDE R14, R23, 0x4, R12 ;  /* 0x00000004170e7825 */ /* 0x001fe400078e020c */
[----:B------:R-:W2:Y:S04]  /*0370*/  LDG.E R28, desc[UR4][R12.64] ;  /* 0x000000040c1c7981 */ /* 0x000ea8000c1e1900 */
[----:B------:R-:W2:Y:S04]  /*0380*/  LDG.E R7, desc[UR4][R2.64+0x8] ;  /* 0x0000080402077981 */ /* 0x000ea8000c1e1900 */
[----:B------:R-:W2:Y:S01]  /*0390*/  LDG.E R15, desc[UR4][R14.64] ;  /* 0x000000040e0f7981 */ /* 0x000ea2000c1e1900 */
[----:B---3--:R-:W-:Y:S01]  /*03a0*/  FFMA R22, R22, R25, R29 ;  /* 0x0000001916167223 */ /* 0x008fe2000000001d */
[----:B------:R-:W-:-:S03]  /*03b0*/  IADD3 R18, PT, PT, R18, 0x8, RZ ;  /* 0x0000000812127810 */ /* 0x000fc60007ffe0ff */
[----:B----4-:R-:W-:Y:S01]  /*03c0*/  FFMA R27, R27, R10, R22 ;  /* 0x0000000a1b1b7223 */ /* 0x010fe20000000016 */
[----:B------:R-:W-:-:S03]  /*03d0*/  ISETP.NE.AND P1, PT, R18, RZ, PT ;  /* 0x000000ff1200720c */ /* 0x000fc60003f25270 */
[----:B-----5:R-:W-:Y:S01]  /*03e0*/  FFMA R26, R26, R9, R27 ;  /* 0x000000091a1a7223 */ /* 0x020fe2000000001b */
[----:B------:R-:W-:-:S03]  /*03f0*/  LEA R21, R23, R21, 0x3 ;  /* 0x0000001517157211 */ /* 0x000fc600078e18ff */
[----:B------:R-:W-:Y:S01]  /*0400*/  FFMA R4, R5, R4, R26 ;  /* 0x0000000405047223 */ /* 0x000fe2000000001a */
[----:B------:R-:W-:-:S03]  /*0410*/  IADD3 R5, P2, PT, R2, 0x20, RZ ;  /* 0x0000002002057810 */ /* 0x000fc60007f5e0ff */
[----:B--2---:R-:W-:-:S04]  /*0420*/  FFMA R4, R11, R6, R4 ;  /* 0x000000060b047223 */ /* 0x004fc80000000004 */
[----:B------:R-:W-:Y:S01]  /*0430*/  FFMA R7, R7, R28, R4 ;  /* 0x0000001c07077223 */ /* 0x000fe20000000004 */
[----:B------:R-:W-:-:S03]  /*0440*/  IADD3.X R4, PT, PT, RZ, R3, RZ, P2, !PT ;  /* 0x00000003ff047210 */ /* 0x000fc600017fe4ff */
[----:B------:R-:W-:Y:S01]  /*0450*/  FFMA R29, R8, R15, R7 ;  /* 0x0000000f081d7223 */ /* 0x000fe20000000007 */
[----:B------:R-:W-:Y:S06]  /*0460*/  @P1 BRA `(.L_x_2) ;  /* 0xfffffffc00581947 */ /* 0x000fec000383ffff */
.L_x_1:
[----:B------:R-:W-:Y:S05]  /*0470*/  @!P0 BRA `(.L_x_0) ;  /* 0x0000000400088947 */ /* 0x000fea0003800000 */
[----:B------:R-:W-:Y:S02]  /*0480*/  ISETP.GE.U32.AND P1, PT, R24, 0x4, PT ;  /* 0x000000041800780c */ /* 0x000fe40003f26070 */
[----:B------:R-:W-:-:S04]  /*0490*/  LOP3.LUT R14, R0, 0x3, RZ, 0xc0, !PT ;  /* 0x00000003000e7812 */ /* 0x000fc800078ec0ff */
[----:B------:R-:W-:-:S07]  /*04a0*/  ISETP.NE.AND P0, PT, R14, RZ, PT ;  /* 0x000000ff0e00720c */ /* 0x000fce0003f05270 */
[----:B------:R-:W-:Y:S06]  /*04b0*/  @!P1 BRA `(.L_x_3) ;  /* 0x0000000000709947 */ /* 0x000fec0003800000 */
[----:B------:R-:W0:Y:S01]  /*04c0*/  LDC R11, c[0x0][0x3a0] ;  /* 0x0000e800ff0b7b82 */ /* 0x000e220000000800 */
[----:B------:R-:W1:Y:S01]  /*04d0*/  LDCU.64 UR6, c[0x0][0x380] ;  /* 0x00007000ff0677ac */ /* 0x000e620008000a00 */
[CC--:B------:R-:W-:Y:S02]  /*04e0*/  IADD3 R3, PT, PT, R19.reuse, R20.reuse, RZ ;  /* 0x0000001413037210 */ /* 0x0c0fe40007ffe0ff */
[----:B------:R-:W-:-:S04]  /*04f0*/  IADD3 R8, P1, PT, R19, R20, RZ ;  /* 0x0000001413087210 */ /* 0x000fc80007f3e0ff */
[----:B------:R-:W2:Y:S08]  /*0500*/  LDC.64 R4, c[0x0][0x388] ;  /* 0x0000e200ff047b82 */ /* 0x000eb00000000a00 */
[----:B------:R-:W3:Y:S01]  /*0510*/  LDC.64 R12, c[0x0][0x380] ;  /* 0x0000e000ff0c7b82 */ /* 0x000ee20000000a00 */
[----:B0-----:R-:W-:-:S04]  /*0520*/  IMAD R7, R20, R11, R16 ;  /* 0x0000000b14077224 */ /* 0x001fc800078e0210 */
[----:B--2---:R-:W-:-:S04]  /*0530*/  IMAD.WIDE R4, R7, 0x4, R4 ;  /* 0x0000000407047825 */ /* 0x004fc800078e0204 */
[----:B------:R-:W-:Y:S02]  /*0540*/  IMAD.WIDE R6, R11, 0x4, R4 ;  /* 0x000000040b067825 */ /* 0x000fe400078e0204 */
[----:B------:R-:W2:Y:S02]  /*0550*/  LDG.E R4, desc[UR4][R4.64] ;  /* 0x0000000404047981 */ /* 0x000ea4000c1e1900 */
[----:B---3--:R-:W-:Y:S01]  /*0560*/  IMAD.WIDE.U32 R12, R3, 0x4, R12 ;  /* 0x00000004030c7825 */ /* 0x008fe200078e000c */
[----:B------:R-:W-:Y:S02]  /*0570*/  IADD3.X R3, PT, PT, RZ, RZ, RZ, P1, !PT ;  /* 0x000000ffff037210 */ /* 0x000fe40000ffe4ff */
[----:B-1----:R-:W-:-:S03]  /*0580*/  LEA R2, P1, R8, UR6, 0x2 ;  /* 0x0000000608027c11 */ /* 0x002fc6000f8210ff */
[----:B------:R-:W2:Y:S01]  /*0590*/  LDG.E R12, desc[UR4][R12.64] ;  /* 0x000000040c0c7981 */ /* 0x000ea2000c1e1900 */
[----:B------:R-:W-:Y:S01]  /*05a0*/  LEA.HI.X R3, R8, UR7, R3, 0x2, P1 ;  /* 0x0000000708037c11 */ /* 0x000fe200088f1403 */
[C---:B------:R-:W-:Y:S02]  /*05b0*/  IMAD.WIDE R8, R11.reuse, 0x4, R6 ;  /* 0x000000040b087825 */ /* 0x040fe400078e0206 */
[----:B------:R-:W3:Y:S04]  /*05c0*/  LDG.E R6, desc[UR4][R6.64] ;  /* 0x0000000406067981 */ /* 0x000ee8000c1e1900 */
[----:B------:R-:W3:Y:S01]  /*05d0*/  LDG.E R18, desc[UR4][R2.64+0x4] ;  /* 0x0000040402127981 */ /* 0x000ee2000c1e1900 */
[----:B------:R-:W-:-:S03]  /*05e0*/  IMAD.WIDE R10, R11, 0x4, R8 ;  /* 0x000000040b0a7825 */ /* 0x000fc600078e0208 */
[----:B------:R-:W4:Y:S04]  /*05f0*/  LDG.E R21, desc[UR4][R8.64] ;  /* 0x0000000408157981 */ /* 0x000f28000c1e1900 */
[----:B------:R-:W4:Y:S04]  /*0600*/  LDG.E R15, desc[UR4][R2.64+0x8] ;  /* 0x00000804020f7981 */ /* 0x000f28000c1e1900 */
[----:B------:R-:W5:Y:S04]  /*0610*/  LDG.E R22, desc[UR4][R2.64+0xc] ;  /* 0x00000c0402167981 */ /* 0x000f68000c1e1900 */
[----:B------:R-:W5:Y:S01]  /*0620*/  LDG.E R10, desc[UR4][R10.64] ;  /* 0x000000040a0a7981 */ /* 0x000f62000c1e1900 */
[----:B------:R-:W-:Y:S01]  /*0630*/  IADD3 R20, PT, PT, R20, 0x4, RZ ;  /* 0x0000000414147810 */ /* 0x000fe20007ffe0ff */
[----:B--2---:R-:W-:-:S04]  /*0640*/  FFMA R29, R12, R4, R29 ;  /* 0x000000040c1d7223 */ /* 0x004fc8000000001d */
[----:B---3--:R-:W-:-:S04]  /*0650*/  FFMA R18, R18, R6, R29 ;  /* 0x0000000612127223 */ /* 0x008fc8000000001d */
[----:B----4-:R-:W-:-:S04]  /*0660*/  FFMA R15, R15, R21, R18 ;  /* 0x000000150f0f7223 */ /* 0x010fc80000000012 */
[----:B-----5:R-:W-:-:S07]  /*0670*/  FFMA R29, R22, R10, R15 ;  /* 0x0000000a161d7223 */ /* 0x020fce000000000f */
.L_x_3:
[----:B------:R-:W-:Y:S05]  /*0680*/  @!P0 BRA `(.L_x_0) ;  /* 0x0000000000848947 */ /* 0x000fea0003800000 */
[----:B------:R-:W-:Y:S01]  /*0690*/  ISETP.NE.AND P1, PT, R14, 0x1, PT ;  /* 0x000000010e00780c */ /* 0x000fe20003f25270 */
[----:B------:R-:W0:Y:S01]  /*06a0*/  LDC.64 R8, c[0x0][0x388] ;  /* 0x0000e200ff087b82 */ /* 0x000e220000000a00 */
[----:B------:R-:W-:-:S04]  /*06b0*/  LOP3.LUT R0, R0, 0x1, RZ, 0xc0, !PT ;  /* 0x0000000100007812 */ /* 0x000fc800078ec0ff */
[----:B------:R-:W-:-:S03]  /*06c0*/  ISETP.NE.U32.AND P0, PT, R0, 0x1, PT ;  /* 0x000000010000780c */ /* 0x000fc60003f05070 */
[----:B------:R-:W1:Y:S04]  /*06d0*/  LDC.64 R10, c[0x0][0x380] ;  /* 0x0000e000ff0a7b82 */ /* 0x000e680000000a00 */
[CC--:B------:R-:W-:Y:S02]  /*06e0*/  @P1 IADD3 R21, PT, PT, R19.reuse, R20.reuse, RZ ;  /* 0x0000001413151210 */ /* 0x0c0fe40007ffe0ff */
[----:B------:R-:W-:Y:S02]  /*06f0*/  @P1 IADD3 R0, P2, PT, R19, R20, RZ ;  /* 0x0000001413001210 */ /* 0x000fe40007f5e0ff */
[----:B------:R-:W2:Y:S02]  /*0700*/  @P1 LDC R15, c[0x0][0x3a0] ;  /* 0x0000e800ff0f1b82 */ /* 0x000ea40000000800 */
[----:B------:R-:W-:-:S06]  /*0710*/  @P1 IADD3.X R12, PT, PT, RZ, RZ, RZ, P2, !PT ;  /* 0x000000ffff0c1210 */ /* 0x000fcc00017fe4ff */
[----:B------:R-:W3:Y:S08]  /*0720*/  @P1 LDC.64 R6, c[0x0][0x380] ;  /* 0x0000e000ff061b82 */ /* 0x000ef00000000a00 */
[----:B------:R-:W4:Y:S01]  /*0730*/  @!P0 LDC R13, c[0x0][0x3a0] ;  /* 0x0000e800ff0d8b82 */ /* 0x000f220000000800 */
[----:B-1----:R-:W-:-:S06]  /*0740*/  @P1 IMAD.WIDE.U32 R10, R21, 0x4, R10 ;  /* 0x00000004150a1825 */ /* 0x002fcc00078e000a */
[----:B------:R-:W5:Y:S01]  /*0750*/  @P1 LDG.E R10, desc[UR4][R10.64] ;  /* 0x000000040a0a1981 */ /* 0x000f62000c1e1900 */
[----:B------:R-:W1:Y:S01]  /*0760*/  LDC.64 R2, c[0x0][0x380] ;  /* 0x0000e000ff027b82 */ /* 0x000e620000000a00 */
[C---:B--2---:R-:W-:Y:S01]  /*0770*/  @P1 IMAD R23, R20.reuse, R15, R16 ;  /* 0x0000000f14171224 */ /* 0x044fe200078e0210 */
[----:B------:R-:W-:-:S03]  /*0780*/  @P1 IADD3 R20, PT, PT, R20, 0x2, RZ ;  /* 0x0000000214141810 */ /* 0x000fc60007ffe0ff */
[----:B0-----:R-:W-:-:S03]  /*0790*/  @P1 IMAD.WIDE R8, R23, 0x4, R8 ;  /* 0x0000000417081825 */ /* 0x001fc600078e0208 */
[----:B------:R-:W0:Y:S01]  /*07a0*/  LDC.64 R4, c[0x0][0x388] ;  /* 0x0000e200ff047b82 */ /* 0x000e220000000a00 */
[C---:B---3--:R-:W-:Y:S02]  /*07b0*/  @P1 LEA R6, P2, R0.reuse, R6, 0x2 ;  /* 0x0000000600061211 */ /* 0x048fe400078410ff */
[----:B------:R-:W-:Y:S01]  /*07c0*/  @!P0 IADD3 R19, PT, PT, R19, R20, RZ ;  /* 0x0000001413138210 */ /* 0x000fe20007ffe0ff */
[----:B------:R-:W-:Y:S01]  /*07d0*/  @P1 IMAD.WIDE R14, R15, 0x4, R8 ;  /* 0x000000040f0e1825 */ /* 0x000fe200078e0208 */
[----:B------:R-:W-:Y:S02]  /*07e0*/  @P1 LEA.HI.X R7, R0, R7, R12, 0x2, P2 ;  /* 0x0000000700071211 */ /* 0x000fe400010f140c */
[----:B------:R-:W5:Y:S01]  /*07f0*/  @P1 LDG.E R0, desc[UR4][R8.64] ;  /* 0x0000000408001981 */ /* 0x000f62000c1e1900 */
[----:B----4-:R-:W-:-:S03]  /*0800*/  @!P0 IMAD R13, R20, R13, R16 ;  /* 0x0000000d140d8224 */ /* 0x010fc600078e0210 */
[----:B------:R-:W2:Y:S04]  /*0810*/  @P1 LDG.E R7, desc[UR4][R6.64+0x4] ;  /* 0x0000040406071981 */ /* 0x000ea8000c1e1900 */
[----:B------:R-:W2:Y:S01]  /*0820*/  @P1 LDG.E R14, desc[UR4][R14.64] ;  /* 0x000000040e0e1981 */ /* 0x000ea2000c1e1900 */
[----:B-1----:R-:W-:-:S06]  /*0830*/  @!P0 IMAD.WIDE.U32 R2, R19, 0x4, R2 ;  /* 0x0000000413028825 */ /* 0x002fcc00078e0002 */
[----:B------:R-:W3:Y:S01]  /*0840*/  @!P0 LDG.E R2, desc[UR4][R2.64] ;  /* 0x0000000402028981 */ /* 0x000ee2000c1e1900 */
[----:B0-----:R-:W-:-:S06]  /*0850*/  @!P0 IMAD.WIDE R4, R13, 0x4, R4 ;  /* 0x000000040d048825 */ /* 0x001fcc00078e0204 */
[----:B------:R-:W3:Y:S01]  /*0860*/  @!P0 LDG.E R4, desc[UR4][R4.64] ;  /* 0x0000000404048981 */ /* 0x000ee2000c1e1900 */
[----:B-----5:R-:W-:-:S04]  /*0870*/  @P1 FFMA R0, R10, R0, R29 ;  /* 0x000000000a001223 */ /* 0x020fc8000000001d */
[----:B--2---:R-:W-:-:S04]  /*0880*/  @P1 FFMA R29, R7, R14, R0 ;  /* 0x0000000e071d1223 */ /* 0x004fc80000000000 */
[----:B---3--:R-:W-:-:S07]  /*0890*/  @!P0 FFMA R29, R2, R4, R29 ;  /* 0x00000004021d8223 */ /* 0x008fce000000001d */
.L_x_0:
[----:B------:R-:W0:Y:S01]  /*08a0*/  LDC.64 R2, c[0x0][0x390] ;  /* 0x0000e400ff027b82 */ /* 0x000e220000000a00 */
[----:B------:R-:W1:Y:S02]  /*08b0*/  LDCU UR6, c[0x0][0x3a0] ;  /* 0x00007400ff0677ac */ /* 0x000e640008000800 */
[----:B-1----:R-:W-:-:S04]  /*08c0*/  IMAD R17, R17, UR6, R16 ;  /* 0x0000000611117c24 */ /* 0x002fc8000f8e0210 */
[----:B0-----:R-:W-:-:S05]  /*08d0*/  IMAD.WIDE R2, R17, 0x4, R2 ;  /* 0x0000000411027825 */ /* 0x001fca00078e0202 */
[----:B------:R-:W-:Y:S01]  /*08e0*/  STG.E desc[UR4][R2.64], R29 ;  /* 0x0000001d02007986 */ /* 0x000fe2000c101904 */
[----:B------:R-:W-:Y:S05]  /*08f0*/  EXIT ;  /* 0x000000000000794d */ /* 0x000fea0003800000 */
.L_x_4:
[----:B------:R-:W-:-:S00]  /*0900*/  BRA `(.L_x_4) ;  /* 0xfffffffc00fc7947 */ /* 0x000fc0000383ffff */
[----:B------:R-:W-:-:S00]  /*0910*/  NOP ;  /* 0x0000000000007918 */ /* 0x000fc00000000000 */
        /* <DEDUP_REMOVED lines=14> */
.L_x_5:


//--------------------- .nv.shared.reserved.0     --------------------------
	.section	.nv.shared.reserved.0,"aw",@nobits
	.weak		__nv_reservedSMEM_offset_0_alias
	.size		__nv_reservedSMEM_offset_0_alias, 0, 64
	.other		__nv_reservedSMEM_offset_0_alias,@"STO_CUDA_RESERVED_SHARED STV_DEFAULT"
__nv_reservedSMEM_offset_0_alias:
	.zero		0
	.zero		64


//--------------------- .nv.constant0._Z11naiveMatmulPfS_S_iii --------------------------
	.section	.nv.constant0._Z11naiveMatmulPfS_S_iii,"a",@progbits
	.sectionflags	@""
	.align	4
.nv.constant0._Z11naiveMatmulPfS_S_iii:
	.zero		932


//--------------------- SYMBOLS --------------------------

	.type		.nv.reservedSmem.offset0,@object
	.size		.nv.reservedSmem.offset0,0x4
